//
// Generated by NVIDIA NVVM Compiler
//
// Compiler Build ID: CL-36424714
// Cuda compilation tools, release 13.0, V13.0.88
// Based on NVVM 20.0.0
//

.version 9.0
.target sm_100
.address_size 64

	// .globl	_Z9block_sumPKiPim
// _ZZ9block_sumPKiPimE10shared_mem has been demoted

.visible .entry _Z9block_sumPKiPim(
	.param .u64 .ptr .align 1 _Z9block_sumPKiPim_param_0,
	.param .u64 .ptr .align 1 _Z9block_sumPKiPim_param_1,
	.param .u64 _Z9block_sumPKiPim_param_2
)
{
	.reg .pred 	%p<4>;
	.reg .b32 	%r<19>;
	.reg .b64 	%rd<9>;
	// demoted variable
	.shared .align 4 .b8 _ZZ9block_sumPKiPimE10shared_mem[2048];
	ld.param.u64 	%rd2, [_Z9block_sumPKiPim_param_0];
	ld.param.u64 	%rd1, [_Z9block_sumPKiPim_param_1];
	cvta.to.global.u64 	%rd3, %rd2;
	mov.u32 	%r1, %ctaid.x;
	mov.u32 	%r2, %tid.x;
	shl.b32 	%r6, %r1, 9;
	add.s32 	%r7, %r6, %r2;
	mul.wide.u32 	%rd4, %r7, 4;
	add.s64 	%rd5, %rd3, %rd4;
	ld.global.u32 	%r8, [%rd5];
	shl.b32 	%r9, %r2, 2;
	mov.u32 	%r10, _ZZ9block_sumPKiPimE10shared_mem;
	add.s32 	%r3, %r10, %r9;
	st.shared.u32 	[%r3], %r8;
	bar.sync 	0;
	setp.gt.u32 	%p1, %r2, 255;
	@%p1 bra 	$L__BB0_3;
	mov.b32 	%r18, 256;
$L__BB0_2:
	shl.b32 	%r12, %r18, 2;
	add.s32 	%r13, %r3, %r12;
	ld.shared.u32 	%r14, [%r13];
	ld.shared.u32 	%r15, [%r3];
	add.s32 	%r16, %r15, %r14;
	st.shared.u32 	[%r3], %r16;
	shr.u32 	%r18, %r18, 1;
	bar.sync 	0;
	setp.lt.u32 	%p2, %r2, %r18;
	@%p2 bra 	$L__BB0_2;
$L__BB0_3:
	setp.ne.s32 	%p3, %r2, 0;
	@%p3 bra 	$L__BB0_5;
	ld.shared.u32 	%r17, [_ZZ9block_sumPKiPimE10shared_mem];
	cvta.to.global.u64 	%rd6, %rd1;
	mul.wide.u32 	%rd7, %r1, 4;
	add.s64 	%rd8, %rd6, %rd7;
	st.global.u32 	[%rd8], %r17;
$L__BB0_5:
	ret;

}


// ===== COMPILED SASS (sm_100) =====

	.target	sm_100

	.elftype	@"ET_EXEC"


//--------------------- .note.nv.tkinfo           --------------------------
	.section	.note.nv.tkinfo,"",@"SHT_NOTE"
	.sectionflags	@"SHF_NOTE_NV_TKINFO"
	.tkinfo
        /*0018*/ 	.word	0x00000002
        /*0030*/ 	.string	""
        /*0030*/ 	.string	"ptxas"
        /*0030*/ 	.string	"Cuda compilation tools, release 13.0, V13.0.88"
        /*0030*/ 	.string	"Build cuda_13.0.r13.0/compiler.36424714_0"
        /*0030*/ 	.string	"-arch sm_100 -m 64 "



//--------------------- .note.nv.cuinfo           --------------------------
	.section	.note.nv.cuinfo,"",@"SHT_NOTE"
	.sectionflags	@"SHF_NOTE_NV_CUINFO"
        /*0018*/ 	.short	0x0002
        /*001a*/ 	.short	0x0064
        /*001c*/ 	.short	0x0082
	.zero		2


//--------------------- .nv.info                  --------------------------
	.section	.nv.info,"",@"SHT_CUDA_INFO"
	.align	4


	//----- nvinfo : EIATTR_REGCOUNT
	.align		4
        /*0000*/ 	.byte	0x04, 0x2f
        /*0002*/ 	.short	(.L_1 - .L_0)
	.align		4
.L_0:
        /*0004*/ 	.word	index@(_Z9block_sumPKiPim)
        /*0008*/ 	.word	0x0000000a


	//----- nvinfo : EIATTR_FRAME_SIZE
	.align		4
.L_1:
        /*000c*/ 	.byte	0x04, 0x11
        /*000e*/ 	.short	(.L_3 - .L_2)
	.align		4
.L_2:
        /*0010*/ 	.word	index@(_Z9block_sumPKiPim)
        /*0014*/ 	.word	0x00000000


	//----- nvinfo : EIATTR_MIN_STACK_SIZE
	.align		4
.L_3:
        /*0018*/ 	.byte	0x04, 0x12
        /*001a*/ 	.short	(.L_5 - .L_4)
	.align		4
.L_4:
        /*001c*/ 	.word	index@(_Z9block_sumPKiPim)
        /*0020*/ 	.word	0x00000000
.L_5:


//--------------------- .nv.compat                --------------------------
	.section	.nv.compat,"",@"SHT_CUDA_COMPAT_INFO"
	.align	4
        /*0000*/ 	.byte	0x02, 0x09, 0x00, 0x00, 0x02, 0x02, 0x01, 0x00, 0x02, 0x05, 0x05, 0x00, 0x03, 0x07, 0x01, 0x01
        /*0010*/ 	.byte	0x02, 0x03, 0x00, 0x00, 0x02, 0x06, 0x01, 0x00, 0x04, 0x0b, 0x08, 0x00, 0x09, 0x00, 0x00, 0x00
        /*0020*/ 	.byte	0x00, 0x00, 0x00, 0x00


//--------------------- .nv.info._Z9block_sumPKiPim --------------------------
	.section	.nv.info._Z9block_sumPKiPim,"",@"SHT_CUDA_INFO"
	.sectionflags	@""
	.align	4


	//----- nvinfo : EIATTR_CUDA_API_VERSION
	.align		4
        /*0000*/ 	.byte	0x04, 0x37
        /*0002*/ 	.short	(.L_7 - .L_6)
.L_6:
        /*0004*/ 	.word	0x00000082


	//----- nvinfo : EIATTR_KPARAM_INFO
	.align		4
.L_7:
        /*0008*/ 	.byte	0x04, 0x17
        /*000a*/ 	.short	(.L_9 - .L_8)
.L_8:
        /*000c*/ 	.word	0x00000000
        /*0010*/ 	.short	0x0002
        /*0012*/ 	.short	0x0010
        /*0014*/ 	.byte	0x00, 0xf0, 0x21, 0x00


	//----- nvinfo : EIATTR_KPARAM_INFO
	.align		4
.L_9:
        /*0018*/ 	.byte	0x04, 0x17
        /*001a*/ 	.short	(.L_11 - .L_10)
.L_10:
        /*001c*/ 	.word	0x00000000
        /*0020*/ 	.short	0x0001
        /*0022*/ 	.short	0x0008
        /*0024*/ 	.byte	0x00, 0xf5, 0x21, 0x00


	//----- nvinfo : EIATTR_KPARAM_INFO
	.align		4
.L_11:
        /*0028*/ 	.byte	0x04, 0x17
        /*002a*/ 	.short	(.L_13 - .L_12)
.L_12:
        /*002c*/ 	.word	0x00000000
        /*0030*/ 	.short	0x0000
        /*0032*/ 	.short	0x0000
        /*0034*/ 	.byte	0x00, 0xf5, 0x21, 0x00


	//----- nvinfo : EIATTR_SPARSE_MMA_MASK
	.align		4
.L_13:
        /*0038*/ 	.byte	0x03, 0x50
        /*003a*/ 	.short	0x0000


	//----- nvinfo : EIATTR_MAXREG_COUNT
	.align		4
        /*003c*/ 	.byte	0x03, 0x1b
        /*003e*/ 	.short	0x00ff


	//----- nvinfo : EIATTR_NUM_BARRIERS
	.align		4
        /*0040*/ 	.byte	0x02, 0x4c
        /*0042*/ 	.byte	0x01
	.zero		1


	//----- nvinfo : EIATTR_MERCURY_ISA_VERSION
	.align		4
        /*0044*/ 	.byte	0x03, 0x5f
        /*0046*/ 	.short	0x0101


	//----- nvinfo : EIATTR_VRC_CTA_INIT_COUNT
	.align		4
        /*0048*/ 	.byte	0x02, 0x4a
	.zero		1
	.zero		1


	//----- nvinfo : EIATTR_EXIT_INSTR_OFFSETS
	.align		4
        /*004c*/ 	.byte	0x04, 0x1c
        /*004e*/ 	.short	(.L_15 - .L_14)


	//   ....[0]....
.L_14:
        /*0050*/ 	.word	0x000001c0


	//   ....[1]....
        /*0054*/ 	.word	0x00000210


	//----- nvinfo : EIATTR_CRS_STACK_SIZE
	.align		4
.L_15:
        /*0058*/ 	.byte	0x04, 0x1e
        /*005a*/ 	.short	(.L_17 - .L_16)
.L_16:
        /*005c*/ 	.word	0x00000000


	//----- nvinfo : EIATTR_CBANK_PARAM_SIZE
	.align		4
.L_17:
        /*0060*/ 	.byte	0x03, 0x19
        /*0062*/ 	.short	0x0018


	//----- nvinfo : EIATTR_PARAM_CBANK
	.align		4
        /*0064*/ 	.byte	0x04, 0x0a
        /*0066*/ 	.short	(.L_19 - .L_18)
	.align		4
.L_18:
        /*0068*/ 	.word	index@(.nv.constant0._Z9block_sumPKiPim)
        /*006c*/ 	.short	0x0380
        /*006e*/ 	.short	0x0018


	//----- nvinfo : EIATTR_SW_WAR
	.align		4
.L_19:
        /*0070*/ 	.byte	0x04, 0x36
        /*0072*/ 	.short	(.L_21 - .L_20)
.L_20:
        /*0074*/ 	.word	0x00000008
.L_21:


//--------------------- .nv.callgraph             --------------------------
	.section	.nv.callgraph,"",@"SHT_CUDA_CALLGRAPH"
	.align	4
	.sectionentsize	8
	.align		4
        /*0000*/ 	.word	0x00000000
	.align		4
        /*0004*/ 	.word	0xffffffff
	.align		4
        /*0008*/ 	.word	0x00000000
	.align		4
        /*000c*/ 	.word	0xfffffffe
	.align		4
        /*0010*/ 	.word	0x00000000
	.align		4
        /*0014*/ 	.word	0xfffffffd
	.align		4
        /*0018*/ 	.word	0x00000000
	.align		4
        /*001c*/ 	.word	0xfffffffc


//--------------------- .text._Z9block_sumPKiPim  --------------------------
	.section	.text._Z9block_sumPKiPim,"ax",@progbits
	.align	128
        .global         _Z9block_sumPKiPim
        .type           _Z9block_sumPKiPim,@function
        .size           _Z9block_sumPKiPim,(.L_x_3 - _Z9block_sumPKiPim)
        .other          _Z9block_sumPKiPim,@"STO_CUDA_ENTRY STV_DEFAULT"
_Z9block_sumPKiPim:
.text._Z9block_sumPKiPim:
[----:B------:R-:W-:Y:S01]  /*0000*/  LDC R1, c[0x0][0x37c] ;  /* 0x0000df00ff017b82 */ /* 0x000fe20000000800 */
[----:B------:R-:W0:Y:S07]  /*0010*/  S2R R6, SR_TID.X ;  /* 0x0000000000067919 */ /* 0x000e2e0000002100 */
[----:B------:R-:W1:Y:S01]  /*0020*/  LDC.64 R2, c[0x0][0x380] ;  /* 0x0000e000ff027b82 */ /* 0x000e620000000a00 */
[----:B------:R-:W2:Y:S01]  /*0030*/  LDCU.64 UR6, c[0x0][0x358] ;  /* 0x00006b00ff0677ac */ /* 0x000ea20008000a00 */
[----:B------:R-:W0:Y:S02]  /*0040*/  S2R R7, SR_CTAID.X ;  /* 0x0000000000077919 */ /* 0x000e240000002500 */
[----:B0-----:R-:W-:-:S04]  /*0050*/  IMAD R5, R7, 0x200, R6 ;  /* 0x0000020007057824 */ /* 0x001fc800078e0206 */
[----:B-1----:R-:W-:-:S06]  /*0060*/  IMAD.WIDE.U32 R2, R5, 0x4, R2 ;  /* 0x0000000405027825 */ /* 0x002fcc00078e0002 */
[----:B--2---:R-:W2:Y:S01]  /*0070*/  LDG.E R2, desc[UR6][R2.64] ;  /* 0x0000000602027981 */ /* 0x004ea2000c1e1900 */
[----:B------:R-:W0:Y:S01]  /*0080*/  S2UR UR5, SR_CgaCtaId ;  /* 0x00000000000579c3 */ /* 0x000e220000008800 */
[----:B------:R-:W-:Y:S01]  /*0090*/  UMOV UR4, 0x400 ;  /* 0x0000040000047882 */ /* 0x000fe20000000000 */
[C---:B------:R-:W-:Y:S02]  /*00a0*/  ISETP.GT.U32.AND P1, PT, R6.reuse, 0xff, PT ;  /* 0x000000ff0600780c */ /* 0x040fe40003f24070 */
[----:B------:R-:W-:Y:S01]  /*00b0*/  ISETP.NE.AND P0, PT, R6, RZ, PT ;  /* 0x000000ff0600720c */ /* 0x000fe20003f05270 */
[----:B0-----:R-:W-:-:S06]  /*00c0*/  ULEA UR4, UR5, UR4, 0x18 ;  /* 0x0000000405047291 */ /* 0x001fcc000f8ec0ff */
[----:B------:R-:W-:-:S05]  /*00d0*/  LEA R5, R6, UR4, 0x2 ;  /* 0x0000000406057c11 */ /* 0x000fca000f8e10ff */
[----:B--2---:R0:W-:Y:S01]  /*00e0*/  STS [R5], R2 ;  /* 0x0000000205007388 */ /* 0x0041e20000000800 */
[----:B------:R-:W-:Y:S06]  /*00f0*/  BAR.SYNC.DEFER_BLOCKING 0x0 ;  /* 0x0000000000007b1d */ /* 0x000fec0000010000 */
[----:B------:R-:W-:Y:S05]  /*0100*/  @P1 BRA `(.L_x_0) ;  /* 0x00000000002c1947 */ /* 0x000fea0003800000 */
[----:B------:R-:W-:-:S07]  /*0110*/  IMAD.MOV.U32 R0, RZ, RZ, 0x100 ;  /* 0x00000100ff007424 */ /* 0x000fce00078e00ff */
.L_x_1:
[----:B0-----:R-:W-:Y:S01]  /*0120*/  LEA R2, R0, R5, 0x2 ;  /* 0x0000000500027211 */ /* 0x001fe200078e10ff */
[----:B------:R-:W-:Y:S01]  /*0130*/  LDS R3, [R5] ;  /* 0x0000000005037984 */ /* 0x000fe20000000800 */
[----:B------:R-:W-:Y:S01]  /*0140*/  SHF.R.U32.HI R0, RZ, 0x1, R0 ;  /* 0x00000001ff007819 */ /* 0x000fe20000011600 */
[----:B------:R-:W-:Y:S05]  /*0150*/  WARPSYNC.ALL ;  /* 0x0000000000007948 */ /* 0x000fea0003800000 */
[----:B------:R-:W0:Y:S01]  /*0160*/  LDS R2, [R2] ;  /* 0x0000000002027984 */ /* 0x000e220000000800 */
[----:B------:R-:W-:Y:S01]  /*0170*/  ISETP.GE.U32.AND P1, PT, R6, R0, PT ;  /* 0x000000000600720c */ /* 0x000fe20003f26070 */
[----:B01----:R-:W-:-:S05]  /*0180*/  IMAD.IADD R4, R2, 0x1, R3 ;  /* 0x0000000102047824 */ /* 0x003fca00078e0203 */
[----:B------:R1:W-:Y:S01]  /*0190*/  STS [R5], R4 ;  /* 0x0000000405007388 */ /* 0x0003e20000000800 */
[----:B------:R-:W-:Y:S06]  /*01a0*/  BAR.SYNC.DEFER_BLOCKING 0x0 ;  /* 0x0000000000007b1d */ /* 0x000fec0000010000 */
[----:B------:R-:W-:Y:S05]  /*01b0*/  @!P1 BRA `(.L_x_1) ;  /* 0xfffffffc00d89947 */ /* 0x000fea000383ffff */
.L_x_0:
[----:B------:R-:W-:Y:S05]  /*01c0*/  @P0 EXIT ;  /* 0x000000000000094d */ /* 0x000fea0003800000 */
[----:B01----:R-:W0:Y:S01]  /*01d0*/  LDS R5, [UR4] ;  /* 0x00000004ff057984 */ /* 0x003e220008000800 */
[----:B------:R-:W1:Y:S02]  /*01e0*/  LDC.64 R2, c[0x0][0x388] ;  /* 0x0000e200ff027b82 */ /* 0x000e640000000a00 */
[----:B-1----:R-:W-:-:S05]  /*01f0*/  IMAD.WIDE.U32 R2, R7, 0x4, R2 ;  /* 0x0000000407027825 */ /* 0x002fca00078e0002 */
[----:B0-----:R-:W-:Y:S01]  /*0200*/  STG.E desc[UR6][R2.64], R5 ;  /* 0x0000000502007986 */ /* 0x001fe2000c101906 */
[----:B------:R-:W-:Y:S05]  /*0210*/  EXIT ;  /* 0x000000000000794d */ /* 0x000fea0003800000 */
.L_x_2:
[----:B------:R-:W-:-:S00]  /*0220*/  BRA `(.L_x_2) ;  /* 0xfffffffc00fc7947 */ /* 0x000fc0000383ffff */
[----:B------:R-:W-:-:S00]  /*0230*/  NOP ;  /* 0x0000000000007918 */ /* 0x000fc00000000000 */
        /* <DEDUP_REMOVED lines=12> */
.L_x_3:


//--------------------- .nv.shared._Z9block_sumPKiPim --------------------------
	.section	.nv.shared._Z9block_sumPKiPim,"aw",@nobits
	.sectionflags	@""
	.align	4
.nv.shared._Z9block_sumPKiPim:
	.zero		3072


//--------------------- .nv.shared.reserved.0     --------------------------
	.section	.nv.shared.reserved.0,"aw",@nobits
	.weak		__nv_reservedSMEM_offset_0_alias
	.size		__nv_reservedSMEM_offset_0_alias, 0, 64
	.other		__nv_reservedSMEM_offset_0_alias,@"STO_CUDA_RESERVED_SHARED STV_DEFAULT"
__nv_reservedSMEM_offset_0_alias:
	.zero		0
	.zero		64


//--------------------- .nv.constant0._Z9block_sumPKiPim --------------------------
	.section	.nv.constant0._Z9block_sumPKiPim,"a",@progbits
	.sectionflags	@""
	.align	4
.nv.constant0._Z9block_sumPKiPim:
	.zero		920


//--------------------- SYMBOLS --------------------------

	.type		.nv.reservedSmem.offset0,@object
	.size		.nv.reservedSmem.offset0,0x4
	.type		.nv.reservedSmem.cap,@object
	.size		.nv.reservedSmem.cap,0x4
